//
// Generated by NVIDIA NVVM Compiler
//
// Compiler Build ID: CL-36424714
// Cuda compilation tools, release 13.0, V13.0.88
// Based on NVVM 20.0.0
//

.version 9.0
.target sm_100
.address_size 64

	// .globl	_Z10kernel_mulPiS_S_S_S_iii
// _ZZ16kernel_transposePiS_iiE4tile has been demoted

.visible .entry _Z10kernel_mulPiS_S_S_S_iii(
	.param .u64 .ptr .align 1 _Z10kernel_mulPiS_S_S_S_iii_param_0,
	.param .u64 .ptr .align 1 _Z10kernel_mulPiS_S_S_S_iii_param_1,
	.param .u64 .ptr .align 1 _Z10kernel_mulPiS_S_S_S_iii_param_2,
	.param .u64 .ptr .align 1 _Z10kernel_mulPiS_S_S_S_iii_param_3,
	.param .u64 .ptr .align 1 _Z10kernel_mulPiS_S_S_S_iii_param_4,
	.param .u32 _Z10kernel_mulPiS_S_S_S_iii_param_5,
	.param .u32 _Z10kernel_mulPiS_S_S_S_iii_param_6,
	.param .u32 _Z10kernel_mulPiS_S_S_S_iii_param_7
)
{
	.reg .pred 	%p<13>;
	.reg .b32 	%r<158>;
	.reg .b64 	%rd<63>;

	ld.param.u64 	%rd6, [_Z10kernel_mulPiS_S_S_S_iii_param_0];
	ld.param.u64 	%rd7, [_Z10kernel_mulPiS_S_S_S_iii_param_1];
	ld.param.u64 	%rd8, [_Z10kernel_mulPiS_S_S_S_iii_param_2];
	ld.param.u64 	%rd9, [_Z10kernel_mulPiS_S_S_S_iii_param_3];
	ld.param.u32 	%r33, [_Z10kernel_mulPiS_S_S_S_iii_param_5];
	ld.param.u32 	%r31, [_Z10kernel_mulPiS_S_S_S_iii_param_6];
	ld.param.u32 	%r34, [_Z10kernel_mulPiS_S_S_S_iii_param_7];
	cvta.to.global.u64 	%rd1, %rd9;
	cvta.to.global.u64 	%rd2, %rd8;
	cvta.to.global.u64 	%rd3, %rd7;
	cvta.to.global.u64 	%rd4, %rd6;
	mov.u32 	%r35, %tid.x;
	shr.u32 	%r36, %r35, 5;
	and.b32  	%r37, %r35, 31;
	mov.u32 	%r38, %ctaid.x;
	shl.b32 	%r39, %r38, 5;
	or.b32  	%r1, %r36, %r39;
	mov.u32 	%r40, %ctaid.y;
	shl.b32 	%r41, %r40, 5;
	or.b32  	%r42, %r37, %r41;
	setp.ge.s32 	%p1, %r1, %r33;
	setp.ge.s32 	%p2, %r42, %r34;
	or.pred  	%p3, %p1, %p2;
	@%p3 bra 	$L__BB0_14;
	setp.lt.s32 	%p4, %r31, 1;
	mov.b32 	%r157, 0;
	@%p4 bra 	$L__BB0_13;
	mul.lo.s32 	%r3, %r31, %r1;
	and.b32  	%r4, %r31, 7;
	setp.lt.u32 	%p5, %r31, 8;
	mov.b32 	%r152, 0;
	mov.u32 	%r157, %r152;
	@%p5 bra 	$L__BB0_5;
	and.b32  	%r152, %r31, 2147483640;
	neg.s32 	%r146, %r152;
	mov.b32 	%r157, 0;
	mul.wide.s32 	%rd16, %r34, 4;
	mov.u32 	%r144, %r3;
	mov.u32 	%r145, %r42;
$L__BB0_4:
	.pragma "nounroll";
	mul.wide.s32 	%rd10, %r144, 4;
	add.s64 	%rd11, %rd4, %rd10;
	add.s64 	%rd12, %rd2, %rd10;
	ld.global.u32 	%r47, [%rd11];
	mul.wide.s32 	%rd13, %r145, 4;
	add.s64 	%rd14, %rd3, %rd13;
	ld.global.u32 	%r48, [%rd14];
	mad.lo.s32 	%r49, %r48, %r47, %r157;
	ld.global.u32 	%r50, [%rd12];
	add.s64 	%rd15, %rd1, %rd13;
	ld.global.u32 	%r51, [%rd15];
	mad.lo.s32 	%r52, %r51, %r50, %r49;
	ld.global.u32 	%r53, [%rd11+4];
	add.s64 	%rd17, %rd14, %rd16;
	ld.global.u32 	%r54, [%rd17];
	mad.lo.s32 	%r55, %r54, %r53, %r52;
	ld.global.u32 	%r56, [%rd12+4];
	add.s64 	%rd18, %rd15, %rd16;
	ld.global.u32 	%r57, [%rd18];
	mad.lo.s32 	%r58, %r57, %r56, %r55;
	ld.global.u32 	%r59, [%rd11+8];
	add.s64 	%rd19, %rd17, %rd16;
	ld.global.u32 	%r60, [%rd19];
	mad.lo.s32 	%r61, %r60, %r59, %r58;
	ld.global.u32 	%r62, [%rd12+8];
	add.s64 	%rd20, %rd18, %rd16;
	ld.global.u32 	%r63, [%rd20];
	mad.lo.s32 	%r64, %r63, %r62, %r61;
	ld.global.u32 	%r65, [%rd11+12];
	add.s64 	%rd21, %rd19, %rd16;
	ld.global.u32 	%r66, [%rd21];
	mad.lo.s32 	%r67, %r66, %r65, %r64;
	ld.global.u32 	%r68, [%rd12+12];
	add.s64 	%rd22, %rd20, %rd16;
	ld.global.u32 	%r69, [%rd22];
	mad.lo.s32 	%r70, %r69, %r68, %r67;
	ld.global.u32 	%r71, [%rd11+16];
	add.s64 	%rd23, %rd21, %rd16;
	ld.global.u32 	%r72, [%rd23];
	mad.lo.s32 	%r73, %r72, %r71, %r70;
	ld.global.u32 	%r74, [%rd12+16];
	add.s64 	%rd24, %rd22, %rd16;
	ld.global.u32 	%r75, [%rd24];
	mad.lo.s32 	%r76, %r75, %r74, %r73;
	ld.global.u32 	%r77, [%rd11+20];
	add.s64 	%rd25, %rd23, %rd16;
	ld.global.u32 	%r78, [%rd25];
	mad.lo.s32 	%r79, %r78, %r77, %r76;
	ld.global.u32 	%r80, [%rd12+20];
	add.s64 	%rd26, %rd24, %rd16;
	ld.global.u32 	%r81, [%rd26];
	mad.lo.s32 	%r82, %r81, %r80, %r79;
	ld.global.u32 	%r83, [%rd11+24];
	add.s64 	%rd27, %rd25, %rd16;
	ld.global.u32 	%r84, [%rd27];
	mad.lo.s32 	%r85, %r84, %r83, %r82;
	ld.global.u32 	%r86, [%rd12+24];
	add.s64 	%rd28, %rd26, %rd16;
	ld.global.u32 	%r87, [%rd28];
	mad.lo.s32 	%r88, %r87, %r86, %r85;
	ld.global.u32 	%r89, [%rd11+28];
	add.s64 	%rd29, %rd27, %rd16;
	ld.global.u32 	%r90, [%rd29];
	mad.lo.s32 	%r91, %r90, %r89, %r88;
	ld.global.u32 	%r92, [%rd12+28];
	add.s64 	%rd30, %rd28, %rd16;
	ld.global.u32 	%r93, [%rd30];
	mad.lo.s32 	%r157, %r93, %r92, %r91;
	add.s32 	%r146, %r146, 8;
	shl.b32 	%r94, %r34, 3;
	add.s32 	%r145, %r145, %r94;
	add.s32 	%r144, %r144, 8;
	setp.ne.s32 	%p6, %r146, 0;
	@%p6 bra 	$L__BB0_4;
$L__BB0_5:
	setp.eq.s32 	%p7, %r4, 0;
	@%p7 bra 	$L__BB0_13;
	and.b32  	%r18, %r31, 3;
	setp.lt.u32 	%p8, %r4, 4;
	@%p8 bra 	$L__BB0_8;
	add.s32 	%r96, %r152, %r3;
	mul.wide.s32 	%rd31, %r96, 4;
	add.s64 	%rd32, %rd4, %rd31;
	ld.global.u32 	%r97, [%rd32];
	mad.lo.s32 	%r98, %r152, %r34, %r42;
	mul.wide.s32 	%rd33, %r98, 4;
	add.s64 	%rd34, %rd3, %rd33;
	ld.global.u32 	%r99, [%rd34];
	mad.lo.s32 	%r100, %r99, %r97, %r157;
	add.s64 	%rd35, %rd2, %rd31;
	ld.global.u32 	%r101, [%rd35];
	add.s64 	%rd36, %rd1, %rd33;
	ld.global.u32 	%r102, [%rd36];
	mad.lo.s32 	%r103, %r102, %r101, %r100;
	ld.global.u32 	%r104, [%rd32+4];
	mul.wide.s32 	%rd37, %r34, 4;
	add.s64 	%rd38, %rd34, %rd37;
	ld.global.u32 	%r105, [%rd38];
	mad.lo.s32 	%r106, %r105, %r104, %r103;
	ld.global.u32 	%r107, [%rd35+4];
	add.s64 	%rd39, %rd36, %rd37;
	ld.global.u32 	%r108, [%rd39];
	mad.lo.s32 	%r109, %r108, %r107, %r106;
	ld.global.u32 	%r110, [%rd32+8];
	add.s64 	%rd40, %rd38, %rd37;
	ld.global.u32 	%r111, [%rd40];
	mad.lo.s32 	%r112, %r111, %r110, %r109;
	ld.global.u32 	%r113, [%rd35+8];
	add.s64 	%rd41, %rd39, %rd37;
	ld.global.u32 	%r114, [%rd41];
	mad.lo.s32 	%r115, %r114, %r113, %r112;
	ld.global.u32 	%r116, [%rd32+12];
	add.s64 	%rd42, %rd40, %rd37;
	ld.global.u32 	%r117, [%rd42];
	mad.lo.s32 	%r118, %r117, %r116, %r115;
	ld.global.u32 	%r119, [%rd35+12];
	add.s64 	%rd43, %rd41, %rd37;
	ld.global.u32 	%r120, [%rd43];
	mad.lo.s32 	%r157, %r120, %r119, %r118;
	add.s32 	%r152, %r152, 4;
$L__BB0_8:
	setp.eq.s32 	%p9, %r18, 0;
	@%p9 bra 	$L__BB0_13;
	setp.eq.s32 	%p10, %r18, 1;
	@%p10 bra 	$L__BB0_11;
	add.s32 	%r122, %r152, %r3;
	mul.wide.s32 	%rd44, %r122, 4;
	add.s64 	%rd45, %rd4, %rd44;
	ld.global.u32 	%r123, [%rd45];
	mad.lo.s32 	%r124, %r152, %r34, %r42;
	mul.wide.s32 	%rd46, %r124, 4;
	add.s64 	%rd47, %rd3, %rd46;
	ld.global.u32 	%r125, [%rd47];
	mad.lo.s32 	%r126, %r125, %r123, %r157;
	add.s64 	%rd48, %rd2, %rd44;
	ld.global.u32 	%r127, [%rd48];
	add.s64 	%rd49, %rd1, %rd46;
	ld.global.u32 	%r128, [%rd49];
	mad.lo.s32 	%r129, %r128, %r127, %r126;
	ld.global.u32 	%r130, [%rd45+4];
	mul.wide.s32 	%rd50, %r34, 4;
	add.s64 	%rd51, %rd47, %rd50;
	ld.global.u32 	%r131, [%rd51];
	mad.lo.s32 	%r132, %r131, %r130, %r129;
	ld.global.u32 	%r133, [%rd48+4];
	add.s64 	%rd52, %rd49, %rd50;
	ld.global.u32 	%r134, [%rd52];
	mad.lo.s32 	%r157, %r134, %r133, %r132;
	add.s32 	%r152, %r152, 2;
$L__BB0_11:
	and.b32  	%r135, %r31, 1;
	setp.eq.b32 	%p11, %r135, 1;
	not.pred 	%p12, %p11;
	@%p12 bra 	$L__BB0_13;
	add.s32 	%r136, %r152, %r3;
	mul.wide.s32 	%rd53, %r136, 4;
	add.s64 	%rd54, %rd4, %rd53;
	ld.global.u32 	%r137, [%rd54];
	mad.lo.s32 	%r138, %r152, %r34, %r42;
	mul.wide.s32 	%rd55, %r138, 4;
	add.s64 	%rd56, %rd3, %rd55;
	ld.global.u32 	%r139, [%rd56];
	mad.lo.s32 	%r140, %r139, %r137, %r157;
	add.s64 	%rd57, %rd2, %rd53;
	ld.global.u32 	%r141, [%rd57];
	add.s64 	%rd58, %rd1, %rd55;
	ld.global.u32 	%r142, [%rd58];
	mad.lo.s32 	%r157, %r142, %r141, %r140;
$L__BB0_13:
	ld.param.u64 	%rd62, [_Z10kernel_mulPiS_S_S_S_iii_param_4];
	mad.lo.s32 	%r143, %r34, %r1, %r42;
	cvta.to.global.u64 	%rd59, %rd62;
	mul.wide.s32 	%rd60, %r143, 4;
	add.s64 	%rd61, %rd59, %rd60;
	st.global.u32 	[%rd61], %r157;
$L__BB0_14:
	ret;

}
	// .globl	_Z16kernel_transposePiS_ii
.visible .entry _Z16kernel_transposePiS_ii(
	.param .u64 .ptr .align 1 _Z16kernel_transposePiS_ii_param_0,
	.param .u64 .ptr .align 1 _Z16kernel_transposePiS_ii_param_1,
	.param .u32 _Z16kernel_transposePiS_ii_param_2,
	.param .u32 _Z16kernel_transposePiS_ii_param_3
)
{
	.reg .pred 	%p<7>;
	.reg .b32 	%r<30>;
	.reg .b64 	%rd<9>;
	// demoted variable
	.shared .align 4 .b8 _ZZ16kernel_transposePiS_iiE4tile[4096];
	ld.param.u64 	%rd1, [_Z16kernel_transposePiS_ii_param_0];
	ld.param.u64 	%rd2, [_Z16kernel_transposePiS_ii_param_1];
	ld.param.u32 	%r6, [_Z16kernel_transposePiS_ii_param_2];
	ld.param.u32 	%r8, [_Z16kernel_transposePiS_ii_param_3];
	mov.u32 	%r9, %tid.x;
	shr.u32 	%r1, %r9, 5;
	and.b32  	%r2, %r9, 31;
	mov.u32 	%r10, %ctaid.x;
	shl.b32 	%r11, %r10, 5;
	or.b32  	%r12, %r1, %r11;
	mov.u32 	%r13, %ctaid.y;
	shl.b32 	%r14, %r13, 5;
	or.b32  	%r15, %r2, %r14;
	mad.lo.s32 	%r3, %r8, %r12, %r15;
	or.b32  	%r4, %r1, %r14;
	or.b32  	%r5, %r2, %r11;
	setp.ge.s32 	%p1, %r12, %r6;
	setp.ge.s32 	%p2, %r15, %r8;
	or.pred  	%p3, %p1, %p2;
	@%p3 bra 	$L__BB1_2;
	cvta.to.global.u64 	%rd3, %rd2;
	mul.wide.s32 	%rd4, %r3, 4;
	add.s64 	%rd5, %rd3, %rd4;
	ld.global.u32 	%r17, [%rd5];
	shl.b32 	%r18, %r1, 7;
	mov.u32 	%r19, _ZZ16kernel_transposePiS_iiE4tile;
	add.s32 	%r20, %r19, %r18;
	shl.b32 	%r21, %r2, 2;
	add.s32 	%r22, %r20, %r21;
	st.shared.u32 	[%r22], %r17;
$L__BB1_2:
	bar.sync 	0;
	setp.ge.s32 	%p4, %r4, %r8;
	setp.ge.s32 	%p5, %r5, %r6;
	or.pred  	%p6, %p4, %p5;
	@%p6 bra 	$L__BB1_4;
	shl.b32 	%r23, %r2, 7;
	mov.u32 	%r24, _ZZ16kernel_transposePiS_iiE4tile;
	add.s32 	%r25, %r24, %r23;
	shl.b32 	%r26, %r1, 2;
	add.s32 	%r27, %r25, %r26;
	ld.shared.u32 	%r28, [%r27];
	mad.lo.s32 	%r29, %r6, %r4, %r5;
	cvta.to.global.u64 	%rd6, %rd1;
	mul.wide.s32 	%rd7, %r29, 4;
	add.s64 	%rd8, %rd6, %rd7;
	st.global.u32 	[%rd8], %r28;
$L__BB1_4:
	ret;

}


// ===== COMPILED SASS (sm_100) =====

	.target	sm_100

	.elftype	@"ET_EXEC"


//--------------------- .note.nv.tkinfo           --------------------------
	.section	.note.nv.tkinfo,"",@"SHT_NOTE"
	.sectionflags	@"SHF_NOTE_NV_TKINFO"
	.tkinfo
        /*0018*/ 	.word	0x00000002
        /*0030*/ 	.string	""
        /*0030*/ 	.string	"ptxas"
        /*0030*/ 	.string	"Cuda compilation tools, release 13.0, V13.0.88"
        /*0030*/ 	.string	"Build cuda_13.0.r13.0/compiler.36424714_0"
        /*0030*/ 	.string	"-arch sm_100 -m 64 "



//--------------------- .note.nv.cuinfo           --------------------------
	.section	.note.nv.cuinfo,"",@"SHT_NOTE"
	.sectionflags	@"SHF_NOTE_NV_CUINFO"
        /*0018*/ 	.short	0x0002
        /*001a*/ 	.short	0x0064
        /*001c*/ 	.short	0x0082
	.zero		2


//--------------------- .nv.info                  --------------------------
	.section	.nv.info,"",@"SHT_CUDA_INFO"
	.align	4


	//----- nvinfo : EIATTR_REGCOUNT
	.align		4
        /*0000*/ 	.byte	0x04, 0x2f
        /*0002*/ 	.short	(.L_1 - .L_0)
	.align		4
.L_0:
        /*0004*/ 	.word	index@(_Z10kernel_mulPiS_S_S_S_iii)
        /*0008*/ 	.word	0x00000020


	//----- nvinfo : EIATTR_FRAME_SIZE
	.align		4
.L_1:
        /*000c*/ 	.byte	0x04, 0x11
        /*000e*/ 	.short	(.L_3 - .L_2)
	.align		4
.L_2:
        /*0010*/ 	.word	index@(_Z10kernel_mulPiS_S_S_S_iii)
        /*0014*/ 	.word	0x00000000


	//----- nvinfo : EIATTR_REGCOUNT
	.align		4
.L_3:
        /*0018*/ 	.byte	0x04, 0x2f
        /*001a*/ 	.short	(.L_5 - .L_4)
	.align		4
.L_4:
        /*001c*/ 	.word	index@(_Z16kernel_transposePiS_ii)
        /*0020*/ 	.word	0x0000000c


	//----- nvinfo : EIATTR_FRAME_SIZE
	.align		4
.L_5:
        /*0024*/ 	.byte	0x04, 0x11
        /*0026*/ 	.short	(.L_7 - .L_6)
	.align		4
.L_6:
        /*0028*/ 	.word	index@(_Z16kernel_transposePiS_ii)
        /*002c*/ 	.word	0x00000000


	//----- nvinfo : EIATTR_MIN_STACK_SIZE
	.align		4
.L_7:
        /*0030*/ 	.byte	0x04, 0x12
        /*0032*/ 	.short	(.L_9 - .L_8)
	.align		4
.L_8:
        /*0034*/ 	.word	index@(_Z16kernel_transposePiS_ii)
        /*0038*/ 	.word	0x00000000


	//----- nvinfo : EIATTR_MIN_STACK_SIZE
	.align		4
.L_9:
        /*003c*/ 	.byte	0x04, 0x12
        /*003e*/ 	.short	(.L_11 - .L_10)
	.align		4
.L_10:
        /*0040*/ 	.word	index@(_Z10kernel_mulPiS_S_S_S_iii)
        /*0044*/ 	.word	0x00000000
.L_11:


//--------------------- .nv.compat                --------------------------
	.section	.nv.compat,"",@"SHT_CUDA_COMPAT_INFO"
	.align	4
        /*0000*/ 	.byte	0x02, 0x09, 0x00, 0x00, 0x02, 0x02, 0x01, 0x00, 0x02, 0x05, 0x05, 0x00, 0x03, 0x07, 0x01, 0x01
        /*0010*/ 	.byte	0x02, 0x03, 0x00, 0x00, 0x02, 0x06, 0x01, 0x00, 0x04, 0x0b, 0x08, 0x00, 0x09, 0x00, 0x00, 0x00
        /*0020*/ 	.byte	0x00, 0x00, 0x00, 0x00


//--------------------- .nv.info._Z16kernel_transposePiS_ii --------------------------
	.section	.nv.info._Z16kernel_transposePiS_ii,"",@"SHT_CUDA_INFO"
	.sectionflags	@""
	.align	4


	//----- nvinfo : EIATTR_CUDA_API_VERSION
	.align		4
        /*0000*/ 	.byte	0x04, 0x37
        /*0002*/ 	.short	(.L_13 - .L_12)
.L_12:
        /*0004*/ 	.word	0x00000082


	//----- nvinfo : EIATTR_KPARAM_INFO
	.align		4
.L_13:
        /*0008*/ 	.byte	0x04, 0x17
        /*000a*/ 	.short	(.L_15 - .L_14)
.L_14:
        /*000c*/ 	.word	0x00000000
        /*0010*/ 	.short	0x0003
        /*0012*/ 	.short	0x0014
        /*0014*/ 	.byte	0x00, 0xf0, 0x11, 0x00


	//----- nvinfo : EIATTR_KPARAM_INFO
	.align		4
.L_15:
        /*0018*/ 	.byte	0x04, 0x17
        /*001a*/ 	.short	(.L_17 - .L_16)
.L_16:
        /*001c*/ 	.word	0x00000000
        /*0020*/ 	.short	0x0002
        /*0022*/ 	.short	0x0010
        /*0024*/ 	.byte	0x00, 0xf0, 0x11, 0x00


	//----- nvinfo : EIATTR_KPARAM_INFO
	.align		4
.L_17:
        /*0028*/ 	.byte	0x04, 0x17
        /*002a*/ 	.short	(.L_19 - .L_18)
.L_18:
        /*002c*/ 	.word	0x00000000
        /*0030*/ 	.short	0x0001
        /*0032*/ 	.short	0x0008
        /*0034*/ 	.byte	0x00, 0xf5, 0x21, 0x00


	//----- nvinfo : EIATTR_KPARAM_INFO
	.align		4
.L_19:
        /*0038*/ 	.byte	0x04, 0x17
        /*003a*/ 	.short	(.L_21 - .L_20)
.L_20:
        /*003c*/ 	.word	0x00000000
        /*0040*/ 	.short	0x0000
        /*0042*/ 	.short	0x0000
        /*0044*/ 	.byte	0x00, 0xf5, 0x21, 0x00


	//----- nvinfo : EIATTR_SPARSE_MMA_MASK
	.align		4
.L_21:
        /*0048*/ 	.byte	0x03, 0x50
        /*004a*/ 	.short	0x0000


	//----- nvinfo : EIATTR_MAXREG_COUNT
	.align		4
        /*004c*/ 	.byte	0x03, 0x1b
        /*004e*/ 	.short	0x00ff


	//----- nvinfo : EIATTR_NUM_BARRIERS
	.align		4
        /*0050*/ 	.byte	0x02, 0x4c
        /*0052*/ 	.byte	0x01
	.zero		1


	//----- nvinfo : EIATTR_MERCURY_ISA_VERSION
	.align		4
        /*0054*/ 	.byte	0x03, 0x5f
        /*0056*/ 	.short	0x0101


	//----- nvinfo : EIATTR_VRC_CTA_INIT_COUNT
	.align		4
        /*0058*/ 	.byte	0x02, 0x4a
	.zero		1
	.zero		1


	//----- nvinfo : EIATTR_EXIT_INSTR_OFFSETS
	.align		4
        /*005c*/ 	.byte	0x04, 0x1c
        /*005e*/ 	.short	(.L_23 - .L_22)


	//   ....[0]....
.L_22:
        /*0060*/ 	.word	0x000001d0


	//   ....[1]....
        /*0064*/ 	.word	0x00000280


	//----- nvinfo : EIATTR_CBANK_PARAM_SIZE
	.align		4
.L_23:
        /*0068*/ 	.byte	0x03, 0x19
        /*006a*/ 	.short	0x0018


	//----- nvinfo : EIATTR_PARAM_CBANK
	.align		4
        /*006c*/ 	.byte	0x04, 0x0a
        /*006e*/ 	.short	(.L_25 - .L_24)
	.align		4
.L_24:
        /*0070*/ 	.word	index@(.nv.constant0._Z16kernel_transposePiS_ii)
        /*0074*/ 	.short	0x0380
        /*0076*/ 	.short	0x0018


	//----- nvinfo : EIATTR_SW_WAR
	.align		4
.L_25:
        /*0078*/ 	.byte	0x04, 0x36
        /*007a*/ 	.short	(.L_27 - .L_26)
.L_26:
        /*007c*/ 	.word	0x00000008
.L_27:


//--------------------- .nv.info._Z10kernel_mulPiS_S_S_S_iii --------------------------
	.section	.nv.info._Z10kernel_mulPiS_S_S_S_iii,"",@"SHT_CUDA_INFO"
	.sectionflags	@""
	.align	4


	//----- nvinfo : EIATTR_CUDA_API_VERSION
	.align		4
        /*0000*/ 	.byte	0x04, 0x37
        /*0002*/ 	.short	(.L_29 - .L_28)
.L_28:
        /*0004*/ 	.word	0x00000082


	//----- nvinfo : EIATTR_KPARAM_INFO
	.align		4
.L_29:
        /*0008*/ 	.byte	0x04, 0x17
        /*000a*/ 	.short	(.L_31 - .L_30)
.L_30:
        /*000c*/ 	.word	0x00000000
        /*0010*/ 	.short	0x0007
        /*0012*/ 	.short	0x0030
        /*0014*/ 	.byte	0x00, 0xf0, 0x11, 0x00


	//----- nvinfo : EIATTR_KPARAM_INFO
	.align		4
.L_31:
        /*0018*/ 	.byte	0x04, 0x17
        /*001a*/ 	.short	(.L_33 - .L_32)
.L_32:
        /*001c*/ 	.word	0x00000000
        /*0020*/ 	.short	0x0006
        /*0022*/ 	.short	0x002c
        /*0024*/ 	.byte	0x00, 0xf0, 0x11, 0x00


	//----- nvinfo : EIATTR_KPARAM_INFO
	.align		4
.L_33:
        /*0028*/ 	.byte	0x04, 0x17
        /*002a*/ 	.short	(.L_35 - .L_34)
.L_34:
        /*002c*/ 	.word	0x00000000
        /*0030*/ 	.short	0x0005
        /*0032*/ 	.short	0x0028
        /*0034*/ 	.byte	0x00, 0xf0, 0x11, 0x00


	//----- nvinfo : EIATTR_KPARAM_INFO
	.align		4
.L_35:
        /*0038*/ 	.byte	0x04, 0x17
        /*003a*/ 	.short	(.L_37 - .L_36)
.L_36:
        /*003c*/ 	.word	0x00000000
        /*0040*/ 	.short	0x0004
        /*0042*/ 	.short	0x0020
        /*0044*/ 	.byte	0x00, 0xf5, 0x21, 0x00


	//----- nvinfo : EIATTR_KPARAM_INFO
	.align		4
.L_37:
        /*0048*/ 	.byte	0x04, 0x17
        /*004a*/ 	.short	(.L_39 - .L_38)
.L_38:
        /*004c*/ 	.word	0x00000000
        /*0050*/ 	.short	0x0003
        /*0052*/ 	.short	0x0018
        /*0054*/ 	.byte	0x00, 0xf5, 0x21, 0x00


	//----- nvinfo : EIATTR_KPARAM_INFO
	.align		4
.L_39:
        /*0058*/ 	.byte	0x04, 0x17
        /*005a*/ 	.short	(.L_41 - .L_40)
.L_40:
        /*005c*/ 	.word	0x00000000
        /*0060*/ 	.short	0x0002
        /*0062*/ 	.short	0x0010
        /*0064*/ 	.byte	0x00, 0xf5, 0x21, 0x00


	//----- nvinfo : EIATTR_KPARAM_INFO
	.align		4
.L_41:
        /*0068*/ 	.byte	0x04, 0x17
        /*006a*/ 	.short	(.L_43 - .L_42)
.L_42:
        /*006c*/ 	.word	0x00000000
        /*0070*/ 	.short	0x0001
        /*0072*/ 	.short	0x0008
        /*0074*/ 	.byte	0x00, 0xf5, 0x21, 0x00


	//----- nvinfo : EIATTR_KPARAM_INFO
	.align		4
.L_43:
        /*0078*/ 	.byte	0x04, 0x17
        /*007a*/ 	.short	(.L_45 - .L_44)
.L_44:
        /*007c*/ 	.word	0x00000000
        /*0080*/ 	.short	0x0000
        /*0082*/ 	.short	0x0000
        /*0084*/ 	.byte	0x00, 0xf5, 0x21, 0x00


	//----- nvinfo : EIATTR_SPARSE_MMA_MASK
	.align		4
.L_45:
        /*0088*/ 	.byte	0x03, 0x50
        /*008a*/ 	.short	0x0000


	//----- nvinfo : EIATTR_MAXREG_COUNT
	.align		4
        /*008c*/ 	.byte	0x03, 0x1b
        /*008e*/ 	.short	0x00ff


	//----- nvinfo : EIATTR_MERCURY_ISA_VERSION
	.align		4
        /*0090*/ 	.byte	0x03, 0x5f
        /*0092*/ 	.short	0x0101


	//----- nvinfo : EIATTR_VRC_CTA_INIT_COUNT
	.align		4
        /*0094*/ 	.byte	0x02, 0x4a
	.zero		1
	.zero		1


	//----- nvinfo : EIATTR_EXIT_INSTR_OFFSETS
	.align		4
        /*0098*/ 	.byte	0x04, 0x1c
        /*009a*/ 	.short	(.L_47 - .L_46)


	//   ....[0]....
.L_46:
        /*009c*/ 	.word	0x000000d0


	//   ....[1]....
        /*00a0*/ 	.word	0x00000cb0


	//----- nvinfo : EIATTR_CBANK_PARAM_SIZE
	.align		4
.L_47:
        /*00a4*/ 	.byte	0x03, 0x19
        /*00a6*/ 	.short	0x0034


	//----- nvinfo : EIATTR_PARAM_CBANK
	.align		4
        /*00a8*/ 	.byte	0x04, 0x0a
        /*00aa*/ 	.short	(.L_49 - .L_48)
	.align		4
.L_48:
        /*00ac*/ 	.word	index@(.nv.constant0._Z10kernel_mulPiS_S_S_S_iii)
        /*00b0*/ 	.short	0x0380
        /*00b2*/ 	.short	0x0034


	//----- nvinfo : EIATTR_SW_WAR
	.align		4
.L_49:
        /*00b4*/ 	.byte	0x04, 0x36
        /*00b6*/ 	.short	(.L_51 - .L_50)
.L_50:
        /*00b8*/ 	.word	0x00000008
.L_51:


//--------------------- .nv.callgraph             --------------------------
	.section	.nv.callgraph,"",@"SHT_CUDA_CALLGRAPH"
	.align	4
	.sectionentsize	8
	.align		4
        /*0000*/ 	.word	0x00000000
	.align		4
        /*0004*/ 	.word	0xffffffff
	.align		4
        /*0008*/ 	.word	0x00000000
	.align		4
        /*000c*/ 	.word	0xfffffffe
	.align		4
        /*0010*/ 	.word	0x00000000
	.align		4
        /*0014*/ 	.word	0xfffffffd
	.align		4
        /*0018*/ 	.word	0x00000000
	.align		4
        /*001c*/ 	.word	0xfffffffc


//--------------------- .text._Z16kernel_transposePiS_ii --------------------------
	.section	.text._Z16kernel_transposePiS_ii,"ax",@progbits
	.align	128
        .global         _Z16kernel_transposePiS_ii
        .type           _Z16kernel_transposePiS_ii,@function
        .size           _Z16kernel_transposePiS_ii,(.L_x_7 - _Z16kernel_transposePiS_ii)
        .other          _Z16kernel_transposePiS_ii,@"STO_CUDA_ENTRY STV_DEFAULT"
_Z16kernel_transposePiS_ii:
.text._Z16kernel_transposePiS_ii:
[----:B------:R-:W-:Y:S01]  /*0000*/  LDC R1, c[0x0][0x37c] ;  /* 0x0000df00ff017b82 */ /* 0x000fe20000000800 */
[----:B------:R-:W0:Y:S01]  /*0010*/  S2R R7, SR_CTAID.Y ;  /* 0x0000000000077919 */ /* 0x000e220000002600 */
[----:B------:R-:W1:Y:S01]  /*0020*/  LDCU.64 UR8, c[0x0][0x390] ;  /* 0x00007200ff0877ac */ /* 0x000e620008000a00 */
[----:B------:R-:W2:Y:S01]  /*0030*/  S2R R5, SR_CTAID.X ;  /* 0x0000000000057919 */ /* 0x000ea20000002500 */
[----:B------:R-:W3:Y:S01]  /*0040*/  LDCU.64 UR6, c[0x0][0x358] ;  /* 0x00006b00ff0677ac */ /* 0x000ee20008000a00 */
[----:B------:R-:W4:Y:S01]  /*0050*/  S2R R8, SR_TID.X ;  /* 0x0000000000087919 */ /* 0x000f220000002100 */
[----:B0-----:R-:W-:Y:S02]  /*0060*/  IMAD.SHL.U32 R7, R7, 0x20, RZ ;  /* 0x0000002007077824 */ /* 0x001fe400078e00ff */
[----:B--2---:R-:W-:Y:S01]  /*0070*/  IMAD.SHL.U32 R5, R5, 0x20, RZ ;  /* 0x0000002005057824 */ /* 0x004fe200078e00ff */
[--C-:B----4-:R-:W-:Y:S02]  /*0080*/  SHF.R.U32.HI R0, RZ, 0x5, R8.reuse ;  /* 0x00000005ff007819 */ /* 0x110fe40000011608 */
[----:B------:R-:W-:-:S02]  /*0090*/  LOP3.LUT R9, R7, 0x1f, R8, 0xf8, !PT ;  /* 0x0000001f07097812 */ /* 0x000fc400078ef808 */
[----:B------:R-:W-:Y:S02]  /*00a0*/  LOP3.LUT R4, R0, R5, RZ, 0xfc, !PT ;  /* 0x0000000500047212 */ /* 0x000fe400078efcff */
[----:B-1----:R-:W-:-:S03]  /*00b0*/  ISETP.GE.AND P0, PT, R9, UR9, PT ;  /* 0x0000000909007c0c */ /* 0x002fc6000bf06270 */
[C---:B------:R-:W-:Y:S01]  /*00c0*/  IMAD R9, R4.reuse, UR9, R9 ;  /* 0x0000000904097c24 */ /* 0x040fe2000f8e0209 */
[----:B------:R-:W-:-:S13]  /*00d0*/  ISETP.GE.OR P0, PT, R4, UR8, P0 ;  /* 0x0000000804007c0c */ /* 0x000fda0008706670 */
[----:B------:R-:W0:Y:S02]  /*00e0*/  @!P0 LDC.64 R2, c[0x0][0x388] ;  /* 0x0000e200ff028b82 */ /* 0x000e240000000a00 */
[----:B0-----:R-:W-:-:S06]  /*00f0*/  @!P0 IMAD.WIDE R2, R9, 0x4, R2 ;  /* 0x0000000409028825 */ /* 0x001fcc00078e0202 */
[----:B---3--:R-:W2:Y:S01]  /*0100*/  @!P0 LDG.E R2, desc[UR6][R2.64] ;  /* 0x0000000602028981 */ /* 0x008ea2000c1e1900 */
[----:B------:R-:W-:Y:S02]  /*0110*/  @!P0 MOV R4, 0x400 ;  /* 0x0000040000048802 */ /* 0x000fe40000000f00 */
[----:B------:R-:W-:Y:S01]  /*0120*/  LOP3.LUT R6, R5, 0x1f, R8, 0xf8, !PT ;  /* 0x0000001f05067812 */ /* 0x000fe200078ef808 */
[----:B------:R-:W0:Y:S01]  /*0130*/  @!P0 S2R R9, SR_CgaCtaId ;  /* 0x0000000000098919 */ /* 0x000e220000008800 */
[----:B------:R-:W-:Y:S02]  /*0140*/  LOP3.LUT R7, R0, R7, RZ, 0xfc, !PT ;  /* 0x0000000700077212 */ /* 0x000fe400078efcff */
[----:B------:R-:W-:-:S04]  /*0150*/  ISETP.GE.AND P1, PT, R6, UR8, PT ;  /* 0x0000000806007c0c */ /* 0x000fc8000bf26270 */
[----:B------:R-:W-:Y:S02]  /*0160*/  ISETP.GE.OR P1, PT, R7, UR9, P1 ;  /* 0x0000000907007c0c */ /* 0x000fe40008f26670 */
[----:B0-----:R-:W-:Y:S02]  /*0170*/  @!P0 LEA R5, R9, R4, 0x18 ;  /* 0x0000000409058211 */ /* 0x001fe400078ec0ff */
[----:B------:R-:W-:-:S03]  /*0180*/  LOP3.LUT R4, R8, 0x1f, RZ, 0xc0, !PT ;  /* 0x0000001f08047812 */ /* 0x000fc600078ec0ff */
[----:B------:R-:W-:-:S04]  /*0190*/  @!P0 IMAD R5, R0, 0x80, R5 ;  /* 0x0000008000058824 */ /* 0x000fc800078e0205 */
[----:B------:R-:W-:-:S05]  /*01a0*/  @!P0 IMAD R5, R4, 0x4, R5 ;  /* 0x0000000404058824 */ /* 0x000fca00078e0205 */
[----:B--2---:R0:W-:Y:S01]  /*01b0*/  @!P0 STS [R5], R2 ;  /* 0x0000000205008388 */ /* 0x0041e20000000800 */
[----:B------:R-:W-:Y:S06]  /*01c0*/  BAR.SYNC.DEFER_BLOCKING 0x0 ;  /* 0x0000000000007b1d */ /* 0x000fec0000010000 */
[----:B------:R-:W-:Y:S05]  /*01d0*/  @P1 EXIT ;  /* 0x000000000000194d */ /* 0x000fea0003800000 */
[----:B------:R-:W1:Y:S01]  /*01e0*/  S2UR UR5, SR_CgaCtaId ;  /* 0x00000000000579c3 */ /* 0x000e620000008800 */
[----:B------:R-:W-:Y:S01]  /*01f0*/  UMOV UR4, 0x400 ;  /* 0x0000040000047882 */ /* 0x000fe20000000000 */
[----:B------:R-:W-:Y:S01]  /*0200*/  IMAD R7, R7, UR8, R6 ;  /* 0x0000000807077c24 */ /* 0x000fe2000f8e0206 */
[----:B-1----:R-:W-:-:S06]  /*0210*/  ULEA UR4, UR5, UR4, 0x18 ;  /* 0x0000000405047291 */ /* 0x002fcc000f8ec0ff */
[----:B------:R-:W-:-:S05]  /*0220*/  LEA R3, R4, UR4, 0x7 ;  /* 0x0000000404037c11 */ /* 0x000fca000f8e38ff */
[----:B------:R-:W-:Y:S02]  /*0230*/  IMAD R0, R0, 0x4, R3 ;  /* 0x0000000400007824 */ /* 0x000fe400078e0203 */
[----:B0-----:R-:W0:Y:S03]  /*0240*/  LDC.64 R2, c[0x0][0x380] ;  /* 0x0000e000ff027b82 */ /* 0x001e260000000a00 */
[----:B------:R-:W1:Y:S01]  /*0250*/  LDS R5, [R0] ;  /* 0x0000000000057984 */ /* 0x000e620000000800 */
[----:B0-----:R-:W-:-:S05]  /*0260*/  IMAD.WIDE R2, R7, 0x4, R2 ;  /* 0x0000000407027825 */ /* 0x001fca00078e0202 */
[----:B-1----:R-:W-:Y:S01]  /*0270*/  STG.E desc[UR6][R2.64], R5 ;  /* 0x0000000502007986 */ /* 0x002fe2000c101906 */
[----:B------:R-:W-:Y:S05]  /*0280*/  EXIT ;  /* 0x000000000000794d */ /* 0x000fea0003800000 */
.L_x_0:
[----:B------:R-:W-:-:S00]  /*0290*/  BRA `(.L_x_0) ;  /* 0xfffffffc00fc7947 */ /* 0x000fc0000383ffff */
[----:B------:R-:W-:-:S00]  /*02a0*/  NOP ;  /* 0x0000000000007918 */ /* 0x000fc00000000000 */
        /* <DEDUP_REMOVED lines=13> */
.L_x_7:


//--------------------- .text._Z10kernel_mulPiS_S_S_S_iii --------------------------
	.section	.text._Z10kernel_mulPiS_S_S_S_iii,"ax",@progbits
	.align	128
        .global         _Z10kernel_mulPiS_S_S_S_iii
        .type           _Z10kernel_mulPiS_S_S_S_iii,@function
        .size           _Z10kernel_mulPiS_S_S_S_iii,(.L_x_8 - _Z10kernel_mulPiS_S_S_S_iii)
        .other          _Z10kernel_mulPiS_S_S_S_iii,@"STO_CUDA_ENTRY STV_DEFAULT"
_Z10kernel_mulPiS_S_S_S_iii:
.text._Z10kernel_mulPiS_S_S_S_iii:
[----:B------:R-:W-:Y:S01]  /*0000*/  LDC R1, c[0x0][0x37c] ;  /* 0x0000df00ff017b82 */ /* 0x000fe20000000800 */
[----:B------:R-:W0:Y:S07]  /*0010*/  S2R R2, SR_TID.X ;  /* 0x0000000000027919 */ /* 0x000e2e0000002100 */
[----:B------:R-:W1:Y:S01]  /*0020*/  S2UR UR4, SR_CTAID.X ;  /* 0x00000000000479c3 */ /* 0x000e620000002500 */
[----:B------:R-:W2:Y:S01]  /*0030*/  LDCU UR5, c[0x0][0x3a8] ;  /* 0x00007500ff0577ac */ /* 0x000ea20008000800 */
[----:B------:R-:W3:Y:S06]  /*0040*/  S2R R4, SR_CTAID.Y ;  /* 0x0000000000047919 */ /* 0x000eec0000002600 */
[----:B------:R-:W4:Y:S01]  /*0050*/  LDC R0, c[0x0][0x3b0] ;  /* 0x0000ec00ff007b82 */ /* 0x000f220000000800 */
[----:B-1----:R-:W-:Y:S01]  /*0060*/  USHF.L.U32 UR4, UR4, 0x5, URZ ;  /* 0x0000000504047899 */ /* 0x002fe200080006ff */
[----:B0-----:R-:W-:-:S02]  /*0070*/  LOP3.LUT R3, R2, 0x1f, RZ, 0xc0, !PT ;  /* 0x0000001f02037812 */ /* 0x001fc400078ec0ff */
[----:B------:R-:W-:Y:S02]  /*0080*/  SHF.R.U32.HI R2, RZ, 0x5, R2 ;  /* 0x00000005ff027819 */ /* 0x000fe40000011602 */
[----:B---3--:R-:W-:Y:S02]  /*0090*/  LEA R3, R4, R3, 0x5 ;  /* 0x0000000304037211 */ /* 0x008fe400078e28ff */
[----:B------:R-:W-:Y:S02]  /*00a0*/  LOP3.LUT R2, R2, UR4, RZ, 0xfc, !PT ;  /* 0x0000000402027c12 */ /* 0x000fe4000f8efcff */
[----:B----4-:R-:W-:-:S04]  /*00b0*/  ISETP.GE.AND P0, PT, R3, R0, PT ;  /* 0x000000000300720c */ /* 0x010fc80003f06270 */
[----:B--2---:R-:W-:-:S13]  /*00c0*/  ISETP.GE.OR P0, PT, R2, UR5, P0 ;  /* 0x0000000502007c0c */ /* 0x004fda0008706670 */
[----:B------:R-:W-:Y:S05]  /*00d0*/  @P0 EXIT ;  /* 0x000000000000094d */ /* 0x000fea0003800000 */
[----:B------:R-:W0:Y:S01]  /*00e0*/  LDCU UR5, c[0x0][0x3ac] ;  /* 0x00007580ff0577ac */ /* 0x000e220008000800 */
[----:B------:R-:W-:Y:S01]  /*00f0*/  HFMA2 R18, -RZ, RZ, 0, 0 ;  /* 0x00000000ff127431 */ /* 0x000fe200000001ff */
[----:B------:R-:W1:Y:S01]  /*0100*/  LDCU.64 UR8, c[0x0][0x358] ;  /* 0x00006b00ff0877ac */ /* 0x000e620008000a00 */
[----:B0-----:R-:W-:-:S09]  /*0110*/  UISETP.GE.AND UP0, UPT, UR5, 0x1, UPT ;  /* 0x000000010500788c */ /* 0x001fd2000bf06270 */
[----:B-1----:R-:W-:Y:S05]  /*0120*/  BRA.U !UP0, `(.L_x_1) ;  /* 0x0000000908d07547 */ /* 0x002fea000b800000 */
[----:B------:R-:W-:Y:S02]  /*0130*/  UISETP.GE.U32.AND UP1, UPT, UR5, 0x8, UPT ;  /* 0x000000080500788c */ /* 0x000fe4000bf26070 */
[----:B------:R-:W-:Y:S01]  /*0140*/  IMAD R4, R2, UR5, RZ ;  /* 0x0000000502047c24 */ /* 0x000fe2000f8e02ff */
[----:B------:R-:W-:Y:S01]  /*0150*/  ULOP3.LUT UR6, UR5, 0x7, URZ, 0xc0, !UPT ;  /* 0x0000000705067892 */ /* 0x000fe2000f8ec0ff */
[----:B------:R-:W-:Y:S01]  /*0160*/  MOV R18, RZ ;  /* 0x000000ff00127202 */ /* 0x000fe20000000f00 */
[----:B------:R-:W-:Y:S02]  /*0170*/  UMOV UR4, URZ ;  /* 0x000000ff00047c82 */ /* 0x000fe40008000000 */
[----:B------:R-:W-:Y:S02]  /*0180*/  UISETP.NE.AND UP0, UPT, UR6, URZ, UPT ;  /* 0x000000ff0600728c */ /* 0x000fe4000bf05270 */
[----:B------:R-:W-:Y:S09]  /*0190*/  BRA.U !UP1, `(.L_x_2) ;  /* 0x0000000509407547 */ /* 0x000ff2000b800000 */
[----:B------:R-:W-:Y:S01]  /*01a0*/  ULOP3.LUT UR4, UR5, 0x7ffffff8, URZ, 0xc0, !UPT ;  /* 0x7ffffff805047892 */ /* 0x000fe2000f8ec0ff */
[----:B------:R-:W-:Y:S02]  /*01b0*/  MOV R18, RZ ;  /* 0x000000ff00127202 */ /* 0x000fe40000000f00 */
[----:B------:R-:W-:Y:S01]  /*01c0*/  MOV R6, R4 ;  /* 0x0000000400067202 */ /* 0x000fe20000000f00 */
[----:B------:R-:W-:Y:S01]  /*01d0*/  UIADD3 UR7, UPT, UPT, -UR4, URZ, URZ ;  /* 0x000000ff04077290 */ /* 0x000fe2000fffe1ff */
[----:B------:R-:W-:-:S11]  /*01e0*/  MOV R5, R3 ;  /* 0x0000000300057202 */ /* 0x000fd60000000f00 */
.L_x_3:
[----:B------:R-:W0:Y:S08]  /*01f0*/  LDC.64 R16, c[0x0][0x380] ;  /* 0x0000e000ff107b82 */ /* 0x000e300000000a00 */
[----:B------:R-:W1:Y:S08]  /*0200*/  LDC.64 R14, c[0x0][0x388] ;  /* 0x0000e200ff0e7b82 */ /* 0x000e700000000a00 */
[----:B------:R-:W2:Y:S08]  /*0210*/  LDC.64 R12, c[0x0][0x390] ;  /* 0x0000e400ff0c7b82 */ /* 0x000eb00000000a00 */
[----:B------:R-:W3:Y:S01]  /*0220*/  LDC.64 R28, c[0x0][0x398] ;  /* 0x0000e600ff1c7b82 */ /* 0x000ee20000000a00 */
[----:B0-----:R-:W-:-:S05]  /*0230*/  IMAD.WIDE R16, R6, 0x4, R16 ;  /* 0x0000000406107825 */ /* 0x001fca00078e0210 */
[----:B------:R-:W4:Y:S01]  /*0240*/  LDG.E R11, desc[UR8][R16.64] ;  /* 0x00000008100b7981 */ /* 0x000f22000c1e1900 */
[----:B-1----:R-:W-:-:S03]  /*0250*/  IMAD.WIDE R14, R5, 0x4, R14 ;  /* 0x00000004050e7825 */ /* 0x002fc600078e020e */
[----:B------:R-:W5:Y:S04]  /*0260*/  LDG.E R8, desc[UR8][R16.64+0x4] ;  /* 0x0000040810087981 */ /* 0x000f68000c1e1900 */
[----:B------:R-:W4:Y:S01]  /*0270*/  LDG.E R27, desc[UR8][R14.64] ;  /* 0x000000080e1b7981 */ /* 0x000f22000c1e1900 */
[----:B--2---:R-:W-:-:S05]  /*0280*/  IMAD.WIDE R12, R6, 0x4, R12 ;  /* 0x00000004060c7825 */ /* 0x004fca00078e020c */
[----:B------:R-:W2:Y:S01]  /*0290*/  LDG.E R26, desc[UR8][R12.64] ;  /* 0x000000080c1a7981 */ /* 0x000ea2000c1e1900 */
[----:B---3--:R-:W-:-:S03]  /*02a0*/  IMAD.WIDE R28, R5, 0x4, R28 ;  /* 0x00000004051c7825 */ /* 0x008fc600078e021c */
[----:B------:R-:W3:Y:S04]  /*02b0*/  LDG.E R10, desc[UR8][R12.64+0x4] ;  /* 0x000004080c0a7981 */ /* 0x000ee8000c1e1900 */
[----:B------:R-:W2:Y:S01]  /*02c0*/  LDG.E R7, desc[UR8][R28.64] ;  /* 0x000000081c077981 */ /* 0x000ea2000c1e1900 */
[----:B------:R-:W-:-:S03]  /*02d0*/  IMAD.WIDE R20, R0, 0x4, R14 ;  /* 0x0000000400147825 */ /* 0x000fc600078e020e */
[----:B------:R-:W3:Y:S01]  /*02e0*/  LDG.E R14, desc[UR8][R16.64+0x8] ;  /* 0x00000808100e7981 */ /* 0x000ee2000c1e1900 */
[----:B------:R-:W-:-:S03]  /*02f0*/  IMAD.WIDE R22, R0, 0x4, R28 ;  /* 0x0000000400167825 */ /* 0x000fc600078e021c */
[----:B------:R0:W5:Y:S04]  /*0300*/  LDG.E R9, desc[UR8][R20.64] ;  /* 0x0000000814097981 */ /* 0x000168000c1e1900 */
[----:B------:R-:W3:Y:S01]  /*0310*/  LDG.E R19, desc[UR8][R22.64] ;  /* 0x0000000816137981 */ /* 0x000ee2000c1e1900 */
[----:B0-----:R-:W-:-:S04]  /*0320*/  IMAD.WIDE R20, R0, 0x4, R20 ;  /* 0x0000000400147825 */ /* 0x001fc800078e0214 */
[C---:B------:R-:W-:Y:S01]  /*0330*/  IMAD.WIDE R24, R0.reuse, 0x4, R22 ;  /* 0x0000000400187825 */ /* 0x040fe200078e0216 */
[----:B------:R0:W3:Y:S03]  /*0340*/  LDG.E R15, desc[UR8][R20.64] ;  /* 0x00000008140f7981 */ /* 0x0000e6000c1e1900 */
[----:B------:R-:W-:-:S05]  /*0350*/  IMAD.WIDE R28, R0, 0x4, R20 ;  /* 0x00000004001c7825 */ /* 0x000fca00078e0214 */
[----:B------:R-:W3:Y:S01]  /*0360*/  LDG.E R22, desc[UR8][R28.64] ;  /* 0x000000081c167981 */ /* 0x000ee2000c1e1900 */
[----:B----4-:R-:W-:-:S03]  /*0370*/  IMAD R27, R11, R27, R18 ;  /* 0x0000001b0b1b7224 */ /* 0x010fc600078e0212 */
[----:B------:R-:W4:Y:S04]  /*0380*/  LDG.E R11, desc[UR8][R12.64+0x8] ;  /* 0x000008080c0b7981 */ /* 0x000f28000c1e1900 */
[----:B------:R1:W4:Y:S01]  /*0390*/  LDG.E R18, desc[UR8][R24.64] ;  /* 0x0000000818127981 */ /* 0x000322000c1e1900 */
[----:B--2---:R-:W-:-:S03]  /*03a0*/  IMAD R26, R26, R7, R27 ;  /* 0x000000071a1a7224 */ /* 0x004fc600078e021b */
[----:B------:R-:W2:Y:S01]  /*03b0*/  LDG.E R7, desc[UR8][R16.64+0xc] ;  /* 0x00000c0810077981 */ /* 0x000ea2000c1e1900 */
[----:B0-----:R-:W-:-:S03]  /*03c0*/  IMAD.WIDE R20, R0, 0x4, R28 ;  /* 0x0000000400147825 */ /* 0x001fc600078e021c */
[----:B------:R-:W2:Y:S01]  /*03d0*/  LDG.E R28, desc[UR8][R12.64+0xc] ;  /* 0x00000c080c1c7981 */ /* 0x000ea2000c1e1900 */
[----:B-----5:R-:W-:Y:S02]  /*03e0*/  IMAD R8, R8, R9, R26 ;  /* 0x0000000908087224 */ /* 0x020fe400078e021a */
[----:B-1----:R-:W-:Y:S01]  /*03f0*/  IMAD.WIDE R24, R0, 0x4, R24 ;  /* 0x0000000400187825 */ /* 0x002fe200078e0218 */
[----:B------:R-:W5:Y:S03]  /*0400*/  LDG.E R26, desc[UR8][R16.64+0x10] ;  /* 0x00001008101a7981 */ /* 0x000f66000c1e1900 */
[----:B---3--:R-:W-:Y:S01]  /*0410*/  IMAD R19, R10, R19, R8 ;  /* 0x000000130a137224 */ /* 0x008fe200078e0208 */
[----:B------:R-:W3:Y:S04]  /*0420*/  LDG.E R29, desc[UR8][R24.64] ;  /* 0x00000008181d7981 */ /* 0x000ee8000c1e1900 */
[----:B------:R-:W5:Y:S01]  /*0430*/  LDG.E R10, desc[UR8][R16.64+0x14] ;  /* 0x00001408100a7981 */ /* 0x000f62000c1e1900 */
[----:B------:R-:W-:-:S03]  /*0440*/  IMAD R19, R14, R15, R19 ;  /* 0x0000000f0e137224 */ /* 0x000fc600078e0213 */
[----:B------:R-:W5:Y:S01]  /*0450*/  LDG.E R9, desc[UR8][R16.64+0x18] ;  /* 0x0000180810097981 */ /* 0x000f62000c1e1900 */
[----:B------:R-:W-:-:S03]  /*0460*/  IMAD.WIDE R14, R0, 0x4, R20 ;  /* 0x00000004000e7825 */ /* 0x000fc600078e0214 */
[----:B------:R0:W5:Y:S04]  /*0470*/  LDG.E R8, desc[UR8][R16.64+0x1c] ;  /* 0x00001c0810087981 */ /* 0x000168000c1e1900 */
[----:B------:R-:W5:Y:S01]  /*0480*/  LDG.E R27, desc[UR8][R20.64] ;  /* 0x00000008141b7981 */ /* 0x000f62000c1e1900 */
[----:B0-----:R-:W-:-:S04]  /*0490*/  IMAD.WIDE R16, R0, 0x4, R14 ;  /* 0x0000000400107825 */ /* 0x001fc800078e020e */
[----:B----4-:R-:W-:Y:S02]  /*04a0*/  IMAD R23, R11, R18, R19 ;  /* 0x000000120b177224 */ /* 0x010fe400078e0213 */
[C---:B------:R-:W-:Y:S01]  /*04b0*/  IMAD.WIDE R18, R0.reuse, 0x4, R24 ;  /* 0x0000000400127825 */ /* 0x040fe200078e0218 */
[----:B------:R0:W4:Y:S03]  /*04c0*/  LDG.E R11, desc[UR8][R14.64] ;  /* 0x000000080e0b7981 */ /* 0x000126000c1e1900 */
[----:B--2---:R-:W-:Y:S02]  /*04d0*/  IMAD R7, R7, R22, R23 ;  /* 0x0000001607077224 */ /* 0x004fe400078e0217 */
[----:B------:R-:W2:Y:S01]  /*04e0*/  LDG.E R22, desc[UR8][R12.64+0x10] ;  /* 0x000010080c167981 */ /* 0x000ea2000c1e1900 */
[----:B0-----:R-:W-:-:S03]  /*04f0*/  IMAD.WIDE R14, R0, 0x4, R16 ;  /* 0x00000004000e7825 */ /* 0x001fc600078e0210 */
[----:B------:R0:W2:Y:S01]  /*0500*/  LDG.E R23, desc[UR8][R18.64] ;  /* 0x0000000812177981 */ /* 0x0000a2000c1e1900 */
[----:B------:R-:W-:-:S03]  /*0510*/  IMAD.WIDE R20, R0, 0x4, R18 ;  /* 0x0000000400147825 */ /* 0x000fc600078e0212 */
[----:B------:R-:W4:Y:S04]  /*0520*/  LDG.E R16, desc[UR8][R16.64] ;  /* 0x0000000810107981 */ /* 0x000f28000c1e1900 */
[----:B------:R-:W4:Y:S01]  /*0530*/  LDG.E R15, desc[UR8][R14.64] ;  /* 0x000000080e0f7981 */ /* 0x000f22000c1e1900 */
[----:B------:R-:W-:-:S03]  /*0540*/  IMAD.WIDE R24, R0, 0x4, R20 ;  /* 0x0000000400187825 */ /* 0x000fc600078e0214 */
[----:B------:R-:W4:Y:S04]  /*0550*/  LDG.E R17, desc[UR8][R12.64+0x14] ;  /* 0x000014080c117981 */ /* 0x000f28000c1e1900 */
[----:B------:R-:W4:Y:S01]  /*0560*/  LDG.E R14, desc[UR8][R20.64] ;  /* 0x00000008140e7981 */ /* 0x000f22000c1e1900 */
[----:B0-----:R-:W-:-:S06]  /*0570*/  IMAD.WIDE R18, R0, 0x4, R24 ;  /* 0x0000000400127825 */ /* 0x001fcc00078e0218 */
[----:B------:R-:W4:Y:S04]  /*0580*/  LDG.E R18, desc[UR8][R18.64] ;  /* 0x0000000812127981 */ /* 0x000f28000c1e1900 */
[----:B------:R-:W4:Y:S04]  /*0590*/  LDG.E R20, desc[UR8][R12.64+0x18] ;  /* 0x000018080c147981 */ /* 0x000f28000c1e1900 */
[----:B------:R-:W4:Y:S04]  /*05a0*/  LDG.E R21, desc[UR8][R12.64+0x1c] ;  /* 0x00001c080c157981 */ /* 0x000f28000c1e1900 */
[----:B------:R-:W4:Y:S01]  /*05b0*/  LDG.E R13, desc[UR8][R24.64] ;  /* 0x00000008180d7981 */ /* 0x000f22000c1e1900 */
[----:B---3--:R-:W-:-:S04]  /*05c0*/  IMAD R7, R28, R29, R7 ;  /* 0x0000001d1c077224 */ /* 0x008fc800078e0207 */
[----:B-----5:R-:W-:Y:S01]  /*05d0*/  IMAD R7, R26, R27, R7 ;  /* 0x0000001b1a077224 */ /* 0x020fe200078e0207 */
[----:B------:R-:W-:-:S04]  /*05e0*/  UIADD3 UR7, UPT, UPT, UR7, 0x8, URZ ;  /* 0x0000000807077890 */ /* 0x000fc8000fffe0ff */
[----:B------:R-:W-:Y:S01]  /*05f0*/  UISETP.NE.AND UP1, UPT, UR7, URZ, UPT ;  /* 0x000000ff0700728c */ /* 0x000fe2000bf25270 */
[----:B------:R-:W-:Y:S02]  /*0600*/  IADD3 R6, PT, PT, R6, 0x8, RZ ;  /* 0x0000000806067810 */ /* 0x000fe40007ffe0ff */
[----:B------:R-:W-:Y:S01]  /*0610*/  LEA R5, R0, R5, 0x3 ;  /* 0x0000000500057211 */ /* 0x000fe200078e18ff */
[----:B--2---:R-:W-:-:S04]  /*0620*/  IMAD R7, R22, R23, R7 ;  /* 0x0000001716077224 */ /* 0x004fc800078e0207 */
[----:B----4-:R-:W-:-:S04]  /*0630*/  IMAD R7, R10, R11, R7 ;  /* 0x0000000b0a077224 */ /* 0x010fc800078e0207 */
[----:B------:R-:W-:-:S04]  /*0640*/  IMAD R7, R17, R14, R7 ;  /* 0x0000000e11077224 */ /* 0x000fc800078e0207 */
[----:B------:R-:W-:-:S04]  /*0650*/  IMAD R7, R9, R16, R7 ;  /* 0x0000001009077224 */ /* 0x000fc800078e0207 */
[----:B------:R-:W-:-:S04]  /*0660*/  IMAD R7, R20, R13, R7 ;  /* 0x0000000d14077224 */ /* 0x000fc800078e0207 */
[----:B------:R-:W-:-:S04]  /*0670*/  IMAD R7, R8, R15, R7 ;  /* 0x0000000f08077224 */ /* 0x000fc800078e0207 */
[----:B------:R-:W-:Y:S01]  /*0680*/  IMAD R18, R21, R18, R7 ;  /* 0x0000001215127224 */ /* 0x000fe200078e0207 */
[----:B------:R-:W-:Y:S06]  /*0690*/  BRA.U UP1, `(.L_x_3) ;  /* 0xfffffff901d47547 */ /* 0x000fec000b83ffff */
.L_x_2:
[----:B------:R-:W-:Y:S05]  /*06a0*/  BRA.U !UP0, `(.L_x_1) ;  /* 0x0000000508707547 */ /* 0x000fea000b800000 */
[----:B------:R-:W-:Y:S02]  /*06b0*/  UISETP.GE.U32.AND UP0, UPT, UR6, 0x4, UPT ;  /* 0x000000040600788c */ /* 0x000fe4000bf06070 */
[----:B------:R-:W-:-:S04]  /*06c0*/  ULOP3.LUT UR7, UR5, 0x3, URZ, 0xc0, !UPT ;  /* 0x0000000305077892 */ /* 0x000fc8000f8ec0ff */
[----:B------:R-:W-:-:S03]  /*06d0*/  UISETP.NE.AND UP1, UPT, UR7, URZ, UPT ;  /* 0x000000ff0700728c */ /* 0x000fc6000bf25270 */
[----:B------:R-:W-:Y:S08]  /*06e0*/  BRA.U !UP0, `(.L_x_4) ;  /* 0x0000000108a47547 */ /* 0x000ff0000b800000 */
[----:B------:R-:W0:Y:S01]  /*06f0*/  LDC.64 R8, c[0x0][0x380] ;  /* 0x0000e000ff087b82 */ /* 0x000e220000000a00 */
[----:B------:R-:W-:Y:S01]  /*0700*/  IADD3 R5, PT, PT, R4, UR4, RZ ;  /* 0x0000000404057c10 */ /* 0x000fe2000fffe0ff */
[----:B------:R-:W-:-:S06]  /*0710*/  IMAD R11, R0, UR4, R3 ;  /* 0x00000004000b7c24 */ /* 0x000fcc000f8e0203 */
[----:B------:R-:W1:Y:S08]  /*0720*/  LDC.64 R14, c[0x0][0x388] ;  /* 0x0000e200ff0e7b82 */ /* 0x000e700000000a00 */
[----:B------:R-:W2:Y:S08]  /*0730*/  LDC.64 R6, c[0x0][0x390] ;  /* 0x0000e400ff067b82 */ /* 0x000eb00000000a00 */
[----:B------:R-:W3:Y:S01]  /*0740*/  LDC.64 R16, c[0x0][0x398] ;  /* 0x0000e600ff107b82 */ /* 0x000ee20000000a00 */
[----:B0-----:R-:W-:-:S05]  /*0750*/  IMAD.WIDE R8, R5, 0x4, R8 ;  /* 0x0000000405087825 */ /* 0x001fca00078e0208 */
[----:B------:R-:W4:Y:S01]  /*0760*/  LDG.E R22, desc[UR8][R8.64] ;  /* 0x0000000808167981 */ /* 0x000f22000c1e1900 */
[----:B-1----:R-:W-:-:S03]  /*0770*/  IMAD.WIDE R14, R11, 0x4, R14 ;  /* 0x000000040b0e7825 */ /* 0x002fc600078e020e */
[----:B------:R-:W5:Y:S01]  /*0780*/  LDG.E R24, desc[UR8][R8.64+0x4] ;  /* 0x0000040808187981 */ /* 0x000f62000c1e1900 */
[----:B--2---:R-:W-:-:S03]  /*0790*/  IMAD.WIDE R6, R5, 0x4, R6 ;  /* 0x0000000405067825 */ /* 0x004fc600078e0206 */
[----:B------:R-:W2:Y:S04]  /*07a0*/  LDG.E R27, desc[UR8][R8.64+0x8] ;  /* 0x00000808081b7981 */ /* 0x000ea8000c1e1900 */
[----:B------:R0:W4:Y:S01]  /*07b0*/  LDG.E R5, desc[UR8][R14.64] ;  /* 0x000000080e057981 */ /* 0x000122000c1e1900 */
[----:B---3--:R-:W-:-:S03]  /*07c0*/  IMAD.WIDE R16, R11, 0x4, R16 ;  /* 0x000000040b107825 */ /* 0x008fc600078e0210 */
[----:B------:R-:W3:Y:S01]  /*07d0*/  LDG.E R26, desc[UR8][R6.64] ;  /* 0x00000008061a7981 */ /* 0x000ee2000c1e1900 */
[----:B------:R-:W-:-:S03]  /*07e0*/  IMAD.WIDE R20, R0, 0x4, R14 ;  /* 0x0000000400147825 */ /* 0x000fc600078e020e */
[----:B------:R1:W3:Y:S01]  /*07f0*/  LDG.E R19, desc[UR8][R16.64] ;  /* 0x0000000810137981 */ /* 0x0002e2000c1e1900 */
[----:B------:R-:W-:-:S03]  /*0800*/  IMAD.WIDE R10, R0, 0x4, R16 ;  /* 0x00000004000a7825 */ /* 0x000fc600078e0210 */
[----:B------:R1:W5:Y:S01]  /*0810*/  LDG.E R25, desc[UR8][R20.64] ;  /* 0x0000000814197981 */ /* 0x000362000c1e1900 */
[----:B------:R-:W-:-:S03]  /*0820*/  IMAD.WIDE R12, R0, 0x4, R20 ;  /* 0x00000004000c7825 */ /* 0x000fc600078e0214 */
[----:B------:R-:W2:Y:S04]  /*0830*/  LDG.E R23, desc[UR8][R6.64+0x4] ;  /* 0x0000040806177981 */ /* 0x000ea8000c1e1900 */
[----:B------:R-:W2:Y:S01]  /*0840*/  LDG.E R28, desc[UR8][R10.64] ;  /* 0x000000080a1c7981 */ /* 0x000ea2000c1e1900 */
[----:B0-----:R-:W-:-:S03]  /*0850*/  IMAD.WIDE R14, R0, 0x4, R10 ;  /* 0x00000004000e7825 */ /* 0x001fc600078e020a */
[----:B------:R-:W2:Y:S01]  /*0860*/  LDG.E R29, desc[UR8][R6.64+0x8] ;  /* 0x00000808061d7981 */ /* 0x000ea2000c1e1900 */
[----:B-1----:R-:W-:-:S03]  /*0870*/  IMAD.WIDE R16, R0, 0x4, R12 ;  /* 0x0000000400107825 */ /* 0x002fc600078e020c */
[----:B------:R-:W2:Y:S04]  /*0880*/  LDG.E R8, desc[UR8][R8.64+0xc] ;  /* 0x00000c0808087981 */ /* 0x000ea8000c1e1900 */
[----:B------:R-:W2:Y:S01]  /*0890*/  LDG.E R10, desc[UR8][R12.64] ;  /* 0x000000080c0a7981 */ /* 0x000ea2000c1e1900 */
[----:B------:R-:W-:-:S03]  /*08a0*/  IMAD.WIDE R20, R0, 0x4, R14 ;  /* 0x0000000400147825 */ /* 0x000fc600078e020e */
[----:B------:R-:W2:Y:S04]  /*08b0*/  LDG.E R17, desc[UR8][R16.64] ;  /* 0x0000000810117981 */ /* 0x000ea8000c1e1900 */
[----:B------:R-:W2:Y:S04]  /*08c0*/  LDG.E R6, desc[UR8][R6.64+0xc] ;  /* 0x00000c0806067981 */ /* 0x000ea8000c1e1900 */
[----:B------:R-:W2:Y:S04]  /*08d0*/  LDG.E R12, desc[UR8][R14.64] ;  /* 0x000000080e0c7981 */ /* 0x000ea8000c1e1900 */
[----:B------:R-:W2:Y:S01]  /*08e0*/  LDG.E R20, desc[UR8][R20.64] ;  /* 0x0000000814147981 */ /* 0x000ea2000c1e1900 */
[----:B------:R-:W-:Y:S01]  /*08f0*/  UIADD3 UR4, UPT, UPT, UR4, 0x4, URZ ;  /* 0x0000000404047890 */ /* 0x000fe2000fffe0ff */
[----:B----4-:R-:W-:-:S04]  /*0900*/  IMAD R5, R22, R5, R18 ;  /* 0x0000000516057224 */ /* 0x010fc800078e0212 */
[----:B---3--:R-:W-:-:S04]  /*0910*/  IMAD R5, R26, R19, R5 ;  /* 0x000000131a057224 */ /* 0x008fc800078e0205 */
[----:B-----5:R-:W-:-:S04]  /*0920*/  IMAD R5, R24, R25, R5 ;  /* 0x0000001918057224 */ /* 0x020fc800078e0205 */
[----:B--2---:R-:W-:-:S04]  /*0930*/  IMAD R5, R23, R28, R5 ;  /* 0x0000001c17057224 */ /* 0x004fc800078e0205 */
[----:B------:R-:W-:-:S04]  /*0940*/  IMAD R5, R27, R10, R5 ;  /* 0x0000000a1b057224 */ /* 0x000fc800078e0205 */
[----:B------:R-:W-:-:S04]  /*0950*/  IMAD R5, R29, R12, R5 ;  /* 0x0000000c1d057224 */ /* 0x000fc800078e0205 */
[----:B------:R-:W-:-:S04]  /*0960*/  IMAD R5, R8, R17, R5 ;  /* 0x0000001108057224 */ /* 0x000fc800078e0205 */
[----:B------:R-:W-:-:S07]  /*0970*/  IMAD R18, R6, R20, R5 ;  /* 0x0000001406127224 */ /* 0x000fce00078e0205 */
.L_x_4:
[----:B------:R-:W-:Y:S05]  /*0980*/  BRA.U !UP1, `(.L_x_1) ;  /* 0x0000000109b87547 */ /* 0x000fea000b800000 */
[----:B------:R-:W-:Y:S02]  /*0990*/  UISETP.NE.AND UP0, UPT, UR7, 0x1, UPT ;  /* 0x000000010700788c */ /* 0x000fe4000bf05270 */
[----:B------:R-:W-:-:S04]  /*09a0*/  ULOP3.LUT UR5, UR5, 0x1, URZ, 0xc0, !UPT ;  /* 0x0000000105057892 */ /* 0x000fc8000f8ec0ff */
[----:B------:R-:W-:-:S03]  /*09b0*/  UISETP.NE.U32.AND UP1, UPT, UR5, 0x1, UPT ;  /* 0x000000010500788c */ /* 0x000fc6000bf25070 */
        /* <DEDUP_REMOVED lines=9> */
[----:B-1----:R-:W-:-:S05]  /*0a50*/  IMAD.WIDE R10, R13, 0x4, R10 ;  /* 0x000000040d0a7825 */ /* 0x002fca00078e020a */
[----:B------:R-:W5:Y:S01]  /*0a60*/  LDG.E R19, desc[UR8][R10.64] ;  /* 0x000000080a137981 */ /* 0x000f62000c1e1900 */
[----:B--2---:R-:W-:-:S03]  /*0a70*/  IMAD.WIDE R8, R5, 0x4, R8 ;  /* 0x0000000405087825 */ /* 0x004fc600078e0208 */
[----:B------:R-:W5:Y:S04]  /*0a80*/  LDG.E R5, desc[UR8][R6.64] ;  /* 0x0000000806057981 */ /* 0x000f68000c1e1900 */
[----:B------:R-:W2:Y:S01]  /*0a90*/  LDG.E R20, desc[UR8][R8.64] ;  /* 0x0000000808147981 */ /* 0x000ea2000c1e1900 */
[----:B---3--:R-:W-:-:S03]  /*0aa0*/  IMAD.WIDE R14, R13, 0x4, R14 ;  /* 0x000000040d0e7825 */ /* 0x008fc600078e020e */
[----:B------:R-:W3:Y:S01]  /*0ab0*/  LDG.E R24, desc[UR8][R8.64+0x4] ;  /* 0x0000040808187981 */ /* 0x000ee2000c1e1900 */
[----:B------:R-:W-:-:S03]  /*0ac0*/  IMAD.WIDE R12, R0, 0x4, R10 ;  /* 0x00000004000c7825 */ /* 0x000fc600078e020a */
[----:B------:R-:W2:Y:S01]  /*0ad0*/  LDG.E R21, desc[UR8][R14.64] ;  /* 0x000000080e157981 */ /* 0x000ea2000c1e1900 */
[----:B------:R-:W-:-:S03]  /*0ae0*/  IMAD.WIDE R16, R0, 0x4, R14 ;  /* 0x0000000400107825 */ /* 0x000fc600078e020e */
[----:B------:R-:W4:Y:S04]  /*0af0*/  LDG.E R12, desc[UR8][R12.64] ;  /* 0x000000080c0c7981 */ /* 0x000f28000c1e1900 */
[----:B------:R-:W3:Y:S01]  /*0b00*/  LDG.E R16, desc[UR8][R16.64] ;  /* 0x0000000810107981 */ /* 0x000ee2000c1e1900 */
[----:B------:R-:W-:Y:S01]  /*0b10*/  UIADD3 UR4, UPT, UPT, UR4, 0x2, URZ ;  /* 0x0000000204047890 */ /* 0x000fe2000fffe0ff */
[----:B-----5:R-:W-:-:S04]  /*0b20*/  IMAD R5, R5, R19, R18 ;  /* 0x0000001305057224 */ /* 0x020fc800078e0212 */
[----:B--2---:R-:W-:-:S04]  /*0b30*/  IMAD R5, R20, R21, R5 ;  /* 0x0000001514057224 */ /* 0x004fc800078e0205 */
[----:B----4-:R-:W-:-:S04]  /*0b40*/  IMAD R5, R22, R12, R5 ;  /* 0x0000000c16057224 */ /* 0x010fc800078e0205 */
[----:B---3--:R-:W-:-:S07]  /*0b50*/  IMAD R18, R24, R16, R5 ;  /* 0x0000001018127224 */ /* 0x008fce00078e0205 */
.L_x_5:
[----:B------:R-:W-:Y:S05]  /*0b60*/  BRA.U UP1, `(.L_x_1) ;  /* 0x0000000101407547 */ /* 0x000fea000b800000 */
[----:B------:R-:W0:Y:S01]  /*0b70*/  LDC.64 R8, c[0x0][0x380] ;  /* 0x0000e000ff087b82 */ /* 0x000e220000000a00 */
[----:B------:R-:W-:Y:S01]  /*0b80*/  IADD3 R15, PT, PT, R4, UR4, RZ ;  /* 0x00000004040f7c10 */ /* 0x000fe2000fffe0ff */
[----:B------:R-:W-:-:S06]  /*0b90*/  IMAD R17, R0, UR4, R3 ;  /* 0x0000000400117c24 */ /* 0x000fcc000f8e0203 */
[----:B------:R-:W1:Y:S08]  /*0ba0*/  LDC.64 R10, c[0x0][0x388] ;  /* 0x0000e200ff0a7b82 */ /* 0x000e700000000a00 */
[----:B------:R-:W2:Y:S08]  /*0bb0*/  LDC.64 R12, c[0x0][0x390] ;  /* 0x0000e400ff0c7b82 */ /* 0x000eb00000000a00 */
[----:B------:R-:W3:Y:S01]  /*0bc0*/  LDC.64 R6, c[0x0][0x398] ;  /* 0x0000e600ff067b82 */ /* 0x000ee20000000a00 */
[----:B0-----:R-:W-:-:S06]  /*0bd0*/  IMAD.WIDE R4, R15, 0x4, R8 ;  /* 0x000000040f047825 */ /* 0x001fcc00078e0208 */
[----:B------:R-:W4:Y:S01]  /*0be0*/  LDG.E R5, desc[UR8][R4.64] ;  /* 0x0000000804057981 */ /* 0x000f22000c1e1900 */
[----:B-1----:R-:W-:-:S06]  /*0bf0*/  IMAD.WIDE R8, R17, 0x4, R10 ;  /* 0x0000000411087825 */ /* 0x002fcc00078e020a */
[----:B------:R-:W4:Y:S01]  /*0c00*/  LDG.E R8, desc[UR8][R8.64] ;  /* 0x0000000808087981 */ /* 0x000f22000c1e1900 */
[----:B--2---:R-:W-:-:S06]  /*0c10*/  IMAD.WIDE R10, R15, 0x4, R12 ;  /* 0x000000040f0a7825 */ /* 0x004fcc00078e020c */
[----:B------:R-:W2:Y:S01]  /*0c20*/  LDG.E R11, desc[UR8][R10.64] ;  /* 0x000000080a0b7981 */ /* 0x000ea2000c1e1900 */
[----:B---3--:R-:W-:-:S06]  /*0c30*/  IMAD.WIDE R6, R17, 0x4, R6 ;  /* 0x0000000411067825 */ /* 0x008fcc00078e0206 */
[----:B------:R-:W2:Y:S01]  /*0c40*/  LDG.E R6, desc[UR8][R6.64] ;  /* 0x0000000806067981 */ /* 0x000ea2000c1e1900 */
[----:B----4-:R-:W-:-:S04]  /*0c50*/  IMAD R18, R5, R8, R18 ;  /* 0x0000000805127224 */ /* 0x010fc800078e0212 */
[----:B--2---:R-:W-:-:S07]  /*0c60*/  IMAD R18, R11, R6, R18 ;  /* 0x000000060b127224 */ /* 0x004fce00078e0212 */
.L_x_1:
[----:B------:R-:W0:Y:S01]  /*0c70*/  LDC.64 R4, c[0x0][0x3a0] ;  /* 0x0000e800ff047b82 */ /* 0x000e220000000a00 */
[----:B------:R-:W-:-:S04]  /*0c80*/  IMAD R3, R2, R0, R3 ;  /* 0x0000000002037224 */ /* 0x000fc800078e0203 */
[----:B0-----:R-:W-:-:S05]  /*0c90*/  IMAD.WIDE R2, R3, 0x4, R4 ;  /* 0x0000000403027825 */ /* 0x001fca00078e0204 */
[----:B------:R-:W-:Y:S01]  /*0ca0*/  STG.E desc[UR8][R2.64], R18 ;  /* 0x0000001202007986 */ /* 0x000fe2000c101908 */
[----:B------:R-:W-:Y:S05]  /*0cb0*/  EXIT ;  /* 0x000000000000794d */ /* 0x000fea0003800000 */
.L_x_6:
        /* <DEDUP_REMOVED lines=12> */
.L_x_8:


//--------------------- .nv.shared._Z16kernel_transposePiS_ii --------------------------
	.section	.nv.shared._Z16kernel_transposePiS_ii,"aw",@nobits
	.sectionflags	@""
	.align	4
.nv.shared._Z16kernel_transposePiS_ii:
	.zero		5120


//--------------------- .nv.shared.reserved.0     --------------------------
	.section	.nv.shared.reserved.0,"aw",@nobits
	.weak		__nv_reservedSMEM_offset_0_alias
	.size		__nv_reservedSMEM_offset_0_alias, 0, 64
	.other		__nv_reservedSMEM_offset_0_alias,@"STO_CUDA_RESERVED_SHARED STV_DEFAULT"
__nv_reservedSMEM_offset_0_alias:
	.zero		0
	.zero		64


//--------------------- .nv.constant0._Z16kernel_transposePiS_ii --------------------------
	.section	.nv.constant0._Z16kernel_transposePiS_ii,"a",@progbits
	.sectionflags	@""
	.align	4
.nv.constant0._Z16kernel_transposePiS_ii:
	.zero		920


//--------------------- .nv.constant0._Z10kernel_mulPiS_S_S_S_iii --------------------------
	.section	.nv.constant0._Z10kernel_mulPiS_S_S_S_iii,"a",@progbits
	.sectionflags	@""
	.align	4
.nv.constant0._Z10kernel_mulPiS_S_S_S_iii:
	.zero		948


//--------------------- SYMBOLS --------------------------

	.type		.nv.reservedSmem.offset0,@object
	.size		.nv.reservedSmem.offset0,0x4
	.type		.nv.reservedSmem.cap,@object
	.size		.nv.reservedSmem.cap,0x4
